//
// Generated by NVIDIA NVVM Compiler
//
// Compiler Build ID: CL-36424714
// Cuda compilation tools, release 13.0, V13.0.88
// Based on NVVM 20.0.0
//

.version 9.0
.target sm_100
.address_size 64

	// .globl	setup_kernel
.global .align 4 .b8 precalc_xorwow_matrix[102400];
.global .align 4 .b8 precalc_xorwow_offset_matrix[102400];
.global .align 4 .b8 mrg32k3aM1[2304];
.global .align 4 .b8 mrg32k3aM2[2304];
.global .align 4 .b8 mrg32k3aM1SubSeq[2016];
.global .align 4 .b8 mrg32k3aM2SubSeq[2016];
.global .align 4 .b8 mrg32k3aM1Seq[2304];
.global .align 4 .b8 mrg32k3aM2Seq[2304];
.const .align 8 .b8 __cr_lgamma_table[72];

.visible .entry setup_kernel(
	.param .u64 .ptr .align 1 setup_kernel_param_0,
	.param .u64 .ptr .align 1 setup_kernel_param_1,
	.param .u32 setup_kernel_param_2
)
{
	.reg .pred 	%p<26>;
	.reg .b32 	%r<421>;
	.reg .b64 	%rd<22>;

	ld.param.u64 	%rd8, [setup_kernel_param_0];
	ld.param.u64 	%rd9, [setup_kernel_param_1];
	ld.param.u32 	%r183, [setup_kernel_param_2];
	mov.u32 	%r184, %ctaid.x;
	mov.u32 	%r185, %ctaid.y;
	mov.u32 	%r186, %nctaid.x;
	mad.lo.s32 	%r187, %r185, %r186, %r184;
	mov.u32 	%r188, %ntid.x;
	mov.u32 	%r189, %ntid.y;
	mov.u32 	%r190, %ntid.z;
	mov.u32 	%r191, %tid.z;
	mov.u32 	%r192, %tid.y;
	mov.u32 	%r193, %tid.x;
	mad.lo.s32 	%r194, %r187, %r190, %r191;
	mad.lo.s32 	%r195, %r194, %r189, %r192;
	mad.lo.s32 	%r1, %r195, %r188, %r193;
	setp.ge.s32 	%p1, %r1, %r183;
	@%p1 bra 	$L__BB0_44;
	cvta.to.global.u64 	%rd10, %rd9;
	cvta.to.global.u64 	%rd11, %rd8;
	cvt.s64.s32 	%rd21, %r1;
	mul.wide.s32 	%rd12, %r1, 4;
	add.s64 	%rd13, %rd10, %rd12;
	ld.global.u32 	%r196, [%rd13];
	mul.wide.s32 	%rd14, %r1, 48;
	add.s64 	%rd2, %rd11, %rd14;
	xor.b32  	%r197, %r196, -1429050551;
	mul.lo.s32 	%r198, %r197, 1099087573;
	setp.gt.s32 	%p2, %r196, -1;
	selp.b32 	%r199, -644748465, -1947113066, %p2;
	add.s32 	%r200, %r199, %r198;
	add.s32 	%r201, %r200, 6615241;
	add.s32 	%r202, %r198, 123456789;
	st.global.v2.u32 	[%rd2], {%r201, %r202};
	xor.b32  	%r203, %r198, 362436069;
	add.s32 	%r204, %r199, 521288629;
	st.global.v2.u32 	[%rd2+8], {%r203, %r204};
	xor.b32  	%r205, %r199, 88675123;
	add.s32 	%r206, %r198, 5783321;
	st.global.v2.u32 	[%rd2+16], {%r205, %r206};
	setp.eq.s32 	%p3, %r1, 0;
	@%p3 bra 	$L__BB0_43;
	mov.b32 	%r327, 0;
	mov.u64 	%rd16, precalc_xorwow_matrix;
$L__BB0_3:
	and.b64  	%rd4, %rd21, 3;
	setp.eq.s64 	%p4, %rd4, 0;
	@%p4 bra 	$L__BB0_42;
	mul.wide.u32 	%rd15, %r327, 3200;
	add.s64 	%rd5, %rd16, %rd15;
	cvt.u32.u64 	%r3, %rd4;
	mov.b32 	%r328, 0;
$L__BB0_5:
	mov.b32 	%r341, 0;
	mov.u32 	%r342, %r341;
	mov.u32 	%r343, %r341;
	mov.u32 	%r344, %r341;
	mov.u32 	%r345, %r341;
	mov.u32 	%r334, %r341;
$L__BB0_6:
	mul.wide.u32 	%rd17, %r334, 4;
	add.s64 	%rd18, %rd2, %rd17;
	ld.global.u32 	%r11, [%rd18+4];
	shl.b32 	%r12, %r334, 5;
	mov.b32 	%r340, 0;
$L__BB0_7:
	.pragma "nounroll";
	shr.u32 	%r211, %r11, %r340;
	and.b32  	%r212, %r211, 1;
	setp.eq.b32 	%p5, %r212, 1;
	not.pred 	%p6, %p5;
	add.s32 	%r213, %r12, %r340;
	mul.lo.s32 	%r214, %r213, 5;
	mul.wide.u32 	%rd19, %r214, 4;
	add.s64 	%rd6, %rd5, %rd19;
	@%p6 bra 	$L__BB0_9;
	ld.global.u32 	%r215, [%rd6];
	xor.b32  	%r345, %r345, %r215;
	ld.global.u32 	%r216, [%rd6+4];
	xor.b32  	%r344, %r344, %r216;
	ld.global.u32 	%r217, [%rd6+8];
	xor.b32  	%r343, %r343, %r217;
	ld.global.u32 	%r218, [%rd6+12];
	xor.b32  	%r342, %r342, %r218;
	ld.global.u32 	%r219, [%rd6+16];
	xor.b32  	%r341, %r341, %r219;
$L__BB0_9:
	and.b32  	%r221, %r211, 2;
	setp.eq.s32 	%p7, %r221, 0;
	@%p7 bra 	$L__BB0_11;
	ld.global.u32 	%r222, [%rd6+20];
	xor.b32  	%r345, %r345, %r222;
	ld.global.u32 	%r223, [%rd6+24];
	xor.b32  	%r344, %r344, %r223;
	ld.global.u32 	%r224, [%rd6+28];
	xor.b32  	%r343, %r343, %r224;
	ld.global.u32 	%r225, [%rd6+32];
	xor.b32  	%r342, %r342, %r225;
	ld.global.u32 	%r226, [%rd6+36];
	xor.b32  	%r341, %r341, %r226;
$L__BB0_11:
	and.b32  	%r228, %r211, 4;
	setp.eq.s32 	%p8, %r228, 0;
	@%p8 bra 	$L__BB0_13;
	ld.global.u32 	%r229, [%rd6+40];
	xor.b32  	%r345, %r345, %r229;
	ld.global.u32 	%r230, [%rd6+44];
	xor.b32  	%r344, %r344, %r230;
	ld.global.u32 	%r231, [%rd6+48];
	xor.b32  	%r343, %r343, %r231;
	ld.global.u32 	%r232, [%rd6+52];
	xor.b32  	%r342, %r342, %r232;
	ld.global.u32 	%r233, [%rd6+56];
	xor.b32  	%r341, %r341, %r233;
$L__BB0_13:
	and.b32  	%r235, %r211, 8;
	setp.eq.s32 	%p9, %r235, 0;
	@%p9 bra 	$L__BB0_15;
	ld.global.u32 	%r236, [%rd6+60];
	xor.b32  	%r345, %r345, %r236;
	ld.global.u32 	%r237, [%rd6+64];
	xor.b32  	%r344, %r344, %r237;
	ld.global.u32 	%r238, [%rd6+68];
	xor.b32  	%r343, %r343, %r238;
	ld.global.u32 	%r239, [%rd6+72];
	xor.b32  	%r342, %r342, %r239;
	ld.global.u32 	%r240, [%rd6+76];
	xor.b32  	%r341, %r341, %r240;
$L__BB0_15:
	and.b32  	%r242, %r211, 16;
	setp.eq.s32 	%p10, %r242, 0;
	@%p10 bra 	$L__BB0_17;
	ld.global.u32 	%r243, [%rd6+80];
	xor.b32  	%r345, %r345, %r243;
	ld.global.u32 	%r244, [%rd6+84];
	xor.b32  	%r344, %r344, %r244;
	ld.global.u32 	%r245, [%rd6+88];
	xor.b32  	%r343, %r343, %r245;
	ld.global.u32 	%r246, [%rd6+92];
	xor.b32  	%r342, %r342, %r246;
	ld.global.u32 	%r247, [%rd6+96];
	xor.b32  	%r341, %r341, %r247;
$L__BB0_17:
	and.b32  	%r249, %r211, 32;
	setp.eq.s32 	%p11, %r249, 0;
	@%p11 bra 	$L__BB0_19;
	ld.global.u32 	%r250, [%rd6+100];
	xor.b32  	%r345, %r345, %r250;
	ld.global.u32 	%r251, [%rd6+104];
	xor.b32  	%r344, %r344, %r251;
	ld.global.u32 	%r252, [%rd6+108];
	xor.b32  	%r343, %r343, %r252;
	ld.global.u32 	%r253, [%rd6+112];
	xor.b32  	%r342, %r342, %r253;
	ld.global.u32 	%r254, [%rd6+116];
	xor.b32  	%r341, %r341, %r254;
$L__BB0_19:
	and.b32  	%r256, %r211, 64;
	setp.eq.s32 	%p12, %r256, 0;
	@%p12 bra 	$L__BB0_21;
	ld.global.u32 	%r257, [%rd6+120];
	xor.b32  	%r345, %r345, %r257;
	ld.global.u32 	%r258, [%rd6+124];
	xor.b32  	%r344, %r344, %r258;
	ld.global.u32 	%r259, [%rd6+128];
	xor.b32  	%r343, %r343, %r259;
	ld.global.u32 	%r260, [%rd6+132];
	xor.b32  	%r342, %r342, %r260;
	ld.global.u32 	%r261, [%rd6+136];
	xor.b32  	%r341, %r341, %r261;
$L__BB0_21:
	and.b32  	%r263, %r211, 128;
	setp.eq.s32 	%p13, %r263, 0;
	@%p13 bra 	$L__BB0_23;
	ld.global.u32 	%r264, [%rd6+140];
	xor.b32  	%r345, %r345, %r264;
	ld.global.u32 	%r265, [%rd6+144];
	xor.b32  	%r344, %r344, %r265;
	ld.global.u32 	%r266, [%rd6+148];
	xor.b32  	%r343, %r343, %r266;
	ld.global.u32 	%r267, [%rd6+152];
	xor.b32  	%r342, %r342, %r267;
	ld.global.u32 	%r268, [%rd6+156];
	xor.b32  	%r341, %r341, %r268;
$L__BB0_23:
	and.b32  	%r270, %r211, 256;
	setp.eq.s32 	%p14, %r270, 0;
	@%p14 bra 	$L__BB0_25;
	ld.global.u32 	%r271, [%rd6+160];
	xor.b32  	%r345, %r345, %r271;
	ld.global.u32 	%r272, [%rd6+164];
	xor.b32  	%r344, %r344, %r272;
	ld.global.u32 	%r273, [%rd6+168];
	xor.b32  	%r343, %r343, %r273;
	ld.global.u32 	%r274, [%rd6+172];
	xor.b32  	%r342, %r342, %r274;
	ld.global.u32 	%r275, [%rd6+176];
	xor.b32  	%r341, %r341, %r275;
$L__BB0_25:
	and.b32  	%r277, %r211, 512;
	setp.eq.s32 	%p15, %r277, 0;
	@%p15 bra 	$L__BB0_27;
	ld.global.u32 	%r278, [%rd6+180];
	xor.b32  	%r345, %r345, %r278;
	ld.global.u32 	%r279, [%rd6+184];
	xor.b32  	%r344, %r344, %r279;
	ld.global.u32 	%r280, [%rd6+188];
	xor.b32  	%r343, %r343, %r280;
	ld.global.u32 	%r281, [%rd6+192];
	xor.b32  	%r342, %r342, %r281;
	ld.global.u32 	%r282, [%rd6+196];
	xor.b32  	%r341, %r341, %r282;
$L__BB0_27:
	and.b32  	%r284, %r211, 1024;
	setp.eq.s32 	%p16, %r284, 0;
	@%p16 bra 	$L__BB0_29;
	ld.global.u32 	%r285, [%rd6+200];
	xor.b32  	%r345, %r345, %r285;
	ld.global.u32 	%r286, [%rd6+204];
	xor.b32  	%r344, %r344, %r286;
	ld.global.u32 	%r287, [%rd6+208];
	xor.b32  	%r343, %r343, %r287;
	ld.global.u32 	%r288, [%rd6+212];
	xor.b32  	%r342, %r342, %r288;
	ld.global.u32 	%r289, [%rd6+216];
	xor.b32  	%r341, %r341, %r289;
$L__BB0_29:
	and.b32  	%r291, %r211, 2048;
	setp.eq.s32 	%p17, %r291, 0;
	@%p17 bra 	$L__BB0_31;
	ld.global.u32 	%r292, [%rd6+220];
	xor.b32  	%r345, %r345, %r292;
	ld.global.u32 	%r293, [%rd6+224];
	xor.b32  	%r344, %r344, %r293;
	ld.global.u32 	%r294, [%rd6+228];
	xor.b32  	%r343, %r343, %r294;
	ld.global.u32 	%r295, [%rd6+232];
	xor.b32  	%r342, %r342, %r295;
	ld.global.u32 	%r296, [%rd6+236];
	xor.b32  	%r341, %r341, %r296;
$L__BB0_31:
	and.b32  	%r298, %r211, 4096;
	setp.eq.s32 	%p18, %r298, 0;
	@%p18 bra 	$L__BB0_33;
	ld.global.u32 	%r299, [%rd6+240];
	xor.b32  	%r345, %r345, %r299;
	ld.global.u32 	%r300, [%rd6+244];
	xor.b32  	%r344, %r344, %r300;
	ld.global.u32 	%r301, [%rd6+248];
	xor.b32  	%r343, %r343, %r301;
	ld.global.u32 	%r302, [%rd6+252];
	xor.b32  	%r342, %r342, %r302;
	ld.global.u32 	%r303, [%rd6+256];
	xor.b32  	%r341, %r341, %r303;
$L__BB0_33:
	and.b32  	%r305, %r211, 8192;
	setp.eq.s32 	%p19, %r305, 0;
	@%p19 bra 	$L__BB0_35;
	ld.global.u32 	%r306, [%rd6+260];
	xor.b32  	%r345, %r345, %r306;
	ld.global.u32 	%r307, [%rd6+264];
	xor.b32  	%r344, %r344, %r307;
	ld.global.u32 	%r308, [%rd6+268];
	xor.b32  	%r343, %r343, %r308;
	ld.global.u32 	%r309, [%rd6+272];
	xor.b32  	%r342, %r342, %r309;
	ld.global.u32 	%r310, [%rd6+276];
	xor.b32  	%r341, %r341, %r310;
$L__BB0_35:
	and.b32  	%r312, %r211, 16384;
	setp.eq.s32 	%p20, %r312, 0;
	@%p20 bra 	$L__BB0_37;
	ld.global.u32 	%r313, [%rd6+280];
	xor.b32  	%r345, %r345, %r313;
	ld.global.u32 	%r314, [%rd6+284];
	xor.b32  	%r344, %r344, %r314;
	ld.global.u32 	%r315, [%rd6+288];
	xor.b32  	%r343, %r343, %r315;
	ld.global.u32 	%r316, [%rd6+292];
	xor.b32  	%r342, %r342, %r316;
	ld.global.u32 	%r317, [%rd6+296];
	xor.b32  	%r341, %r341, %r317;
$L__BB0_37:
	and.b32  	%r319, %r211, 32768;
	setp.eq.s32 	%p21, %r319, 0;
	@%p21 bra 	$L__BB0_39;
	ld.global.u32 	%r320, [%rd6+300];
	xor.b32  	%r345, %r345, %r320;
	ld.global.u32 	%r321, [%rd6+304];
	xor.b32  	%r344, %r344, %r321;
	ld.global.u32 	%r322, [%rd6+308];
	xor.b32  	%r343, %r343, %r322;
	ld.global.u32 	%r323, [%rd6+312];
	xor.b32  	%r342, %r342, %r323;
	ld.global.u32 	%r324, [%rd6+316];
	xor.b32  	%r341, %r341, %r324;
$L__BB0_39:
	add.s32 	%r340, %r340, 16;
	setp.ne.s32 	%p22, %r340, 32;
	@%p22 bra 	$L__BB0_7;
	mad.lo.s32 	%r325, %r334, -31, %r12;
	add.s32 	%r334, %r325, 1;
	setp.ne.s32 	%p23, %r334, 5;
	@%p23 bra 	$L__BB0_6;
	st.global.u32 	[%rd2+4], %r345;
	st.global.u32 	[%rd2+8], %r344;
	st.global.u32 	[%rd2+12], %r343;
	st.global.u32 	[%rd2+16], %r342;
	st.global.u32 	[%rd2+20], %r341;
	add.s32 	%r328, %r328, 1;
	setp.lt.u32 	%p24, %r328, %r3;
	@%p24 bra 	$L__BB0_5;
$L__BB0_42:
	shr.u64 	%rd7, %rd21, 2;
	add.s32 	%r327, %r327, 1;
	setp.gt.u64 	%p25, %rd21, 3;
	mov.u64 	%rd21, %rd7;
	@%p25 bra 	$L__BB0_3;
$L__BB0_43:
	mov.b32 	%r326, 0;
	st.global.v2.u32 	[%rd2+24], {%r326, %r326};
	st.global.u32 	[%rd2+32], %r326;
	mov.b64 	%rd20, 0;
	st.global.u64 	[%rd2+40], %rd20;
$L__BB0_44:
	ret;

}


// ===== COMPILED SASS (sm_100) =====

	.target	sm_100

	.elftype	@"ET_EXEC"


//--------------------- .note.nv.tkinfo           --------------------------
	.section	.note.nv.tkinfo,"",@"SHT_NOTE"
	.sectionflags	@"SHF_NOTE_NV_TKINFO"
	.tkinfo
        /*0018*/ 	.word	0x00000002
        /*0030*/ 	.string	""
        /*0030*/ 	.string	"ptxas"
        /*0030*/ 	.string	"Cuda compilation tools, release 13.0, V13.0.88"
        /*0030*/ 	.string	"Build cuda_13.0.r13.0/compiler.36424714_0"
        /*0030*/ 	.string	"-arch sm_100 -m 64 "



//--------------------- .note.nv.cuinfo           --------------------------
	.section	.note.nv.cuinfo,"",@"SHT_NOTE"
	.sectionflags	@"SHF_NOTE_NV_CUINFO"
        /*0018*/ 	.short	0x0002
        /*001a*/ 	.short	0x0064
        /*001c*/ 	.short	0x0082
	.zero		2


//--------------------- .nv.info                  --------------------------
	.section	.nv.info,"",@"SHT_CUDA_INFO"
	.align	4


	//----- nvinfo : EIATTR_REGCOUNT
	.align		4
        /*0000*/ 	.byte	0x04, 0x2f
        /*0002*/ 	.short	(.L_10 - .L_9)
	.align		4
.L_9:
        /*0004*/ 	.word	index@(setup_kernel)
        /*0008*/ 	.word	0x0000001f


	//----- nvinfo : EIATTR_FRAME_SIZE
	.align		4
.L_10:
        /*000c*/ 	.byte	0x04, 0x11
        /*000e*/ 	.short	(.L_12 - .L_11)
	.align		4
.L_11:
        /*0010*/ 	.word	index@(setup_kernel)
        /*0014*/ 	.word	0x00000000


	//----- nvinfo : EIATTR_MIN_STACK_SIZE
	.align		4
.L_12:
        /*0018*/ 	.byte	0x04, 0x12
        /*001a*/ 	.short	(.L_14 - .L_13)
	.align		4
.L_13:
        /*001c*/ 	.word	index@(setup_kernel)
        /*0020*/ 	.word	0x00000000
.L_14:


//--------------------- .nv.compat                --------------------------
	.section	.nv.compat,"",@"SHT_CUDA_COMPAT_INFO"
	.align	4
        /*0000*/ 	.byte	0x02, 0x09, 0x00, 0x00, 0x02, 0x02, 0x01, 0x00, 0x02, 0x05, 0x05, 0x00, 0x03, 0x07, 0x01, 0x01
        /*0010*/ 	.byte	0x02, 0x03, 0x00, 0x00, 0x02, 0x06, 0x01, 0x00, 0x04, 0x0b, 0x08, 0x00, 0x09, 0x00, 0x00, 0x00
        /*0020*/ 	.byte	0x00, 0x00, 0x00, 0x00


//--------------------- .nv.info.setup_kernel     --------------------------
	.section	.nv.info.setup_kernel,"",@"SHT_CUDA_INFO"
	.sectionflags	@""
	.align	4


	//----- nvinfo : EIATTR_CUDA_API_VERSION
	.align		4
        /*0000*/ 	.byte	0x04, 0x37
        /*0002*/ 	.short	(.L_16 - .L_15)
.L_15:
        /*0004*/ 	.word	0x00000082


	//----- nvinfo : EIATTR_KPARAM_INFO
	.align		4
.L_16:
        /*0008*/ 	.byte	0x04, 0x17
        /*000a*/ 	.short	(.L_18 - .L_17)
.L_17:
        /*000c*/ 	.word	0x00000000
        /*0010*/ 	.short	0x0002
        /*0012*/ 	.short	0x0010
        /*0014*/ 	.byte	0x00, 0xf0, 0x11, 0x00


	//----- nvinfo : EIATTR_KPARAM_INFO
	.align		4
.L_18:
        /*0018*/ 	.byte	0x04, 0x17
        /*001a*/ 	.short	(.L_20 - .L_19)
.L_19:
        /*001c*/ 	.word	0x00000000
        /*0020*/ 	.short	0x0001
        /*0022*/ 	.short	0x0008
        /*0024*/ 	.byte	0x00, 0xf5, 0x21, 0x00


	//----- nvinfo : EIATTR_KPARAM_INFO
	.align		4
.L_20:
        /*0028*/ 	.byte	0x04, 0x17
        /*002a*/ 	.short	(.L_22 - .L_21)
.L_21:
        /*002c*/ 	.word	0x00000000
        /*0030*/ 	.short	0x0000
        /*0032*/ 	.short	0x0000
        /*0034*/ 	.byte	0x00, 0xf5, 0x21, 0x00


	//----- nvinfo : EIATTR_SPARSE_MMA_MASK
	.align		4
.L_22:
        /*0038*/ 	.byte	0x03, 0x50
        /*003a*/ 	.short	0x0000


	//----- nvinfo : EIATTR_MAXREG_COUNT
	.align		4
        /*003c*/ 	.byte	0x03, 0x1b
        /*003e*/ 	.short	0x00ff


	//----- nvinfo : EIATTR_MERCURY_ISA_VERSION
	.align		4
        /*0040*/ 	.byte	0x03, 0x5f
        /*0042*/ 	.short	0x0101


	//----- nvinfo : EIATTR_VRC_CTA_INIT_COUNT
	.align		4
        /*0044*/ 	.byte	0x02, 0x4a
	.zero		1
	.zero		1


	//----- nvinfo : EIATTR_EXIT_INSTR_OFFSETS
	.align		4
        /*0048*/ 	.byte	0x04, 0x1c
        /*004a*/ 	.short	(.L_24 - .L_23)


	//   ....[0]....
.L_23:
        /*004c*/ 	.word	0x00000100


	//   ....[1]....
        /*0050*/ 	.word	0x00000fc0


	//----- nvinfo : EIATTR_CRS_STACK_SIZE
	.align		4
.L_24:
        /*0054*/ 	.byte	0x04, 0x1e
        /*0056*/ 	.short	(.L_26 - .L_25)
.L_25:
        /*0058*/ 	.word	0x00000000


	//----- nvinfo : EIATTR_CBANK_PARAM_SIZE
	.align		4
.L_26:
        /*005c*/ 	.byte	0x03, 0x19
        /*005e*/ 	.short	0x0014


	//----- nvinfo : EIATTR_PARAM_CBANK
	.align		4
        /*0060*/ 	.byte	0x04, 0x0a
        /*0062*/ 	.short	(.L_28 - .L_27)
	.align		4
.L_27:
        /*0064*/ 	.word	index@(.nv.constant0.setup_kernel)
        /*0068*/ 	.short	0x0380
        /*006a*/ 	.short	0x0014


	//----- nvinfo : EIATTR_SW_WAR
	.align		4
.L_28:
        /*006c*/ 	.byte	0x04, 0x36
        /*006e*/ 	.short	(.L_30 - .L_29)
.L_29:
        /*0070*/ 	.word	0x00000008
.L_30:


//--------------------- .nv.callgraph             --------------------------
	.section	.nv.callgraph,"",@"SHT_CUDA_CALLGRAPH"
	.align	4
	.sectionentsize	8
	.align		4
        /*0000*/ 	.word	0x00000000
	.align		4
        /*0004*/ 	.word	0xffffffff
	.align		4
        /*0008*/ 	.word	0x00000000
	.align		4
        /*000c*/ 	.word	0xfffffffe
	.align		4
        /*0010*/ 	.word	0x00000000
	.align		4
        /*0014*/ 	.word	0xfffffffd
	.align		4
        /*0018*/ 	.word	0x00000000
	.align		4
        /*001c*/ 	.word	0xfffffffc


//--------------------- .nv.constant4             --------------------------
	.section	.nv.constant4,"a",@progbits
	.align	8
	.align		8
.nv.constant4:
        /*0000*/ 	.dword	precalc_xorwow_matrix
	.align		8
        /*0008*/ 	.dword	precalc_xorwow_offset_matrix
	.align		8
        /*0010*/ 	.dword	mrg32k3aM1
	.align		8
        /*0018*/ 	.dword	mrg32k3aM2
	.align		8
        /*0020*/ 	.dword	mrg32k3aM1SubSeq
	.align		8
        /*0028*/ 	.dword	mrg32k3aM2SubSeq
	.align		8
        /*0030*/ 	.dword	mrg32k3aM1Seq
	.align		8
        /*0038*/ 	.dword	mrg32k3aM2Seq


//--------------------- .nv.constant3             --------------------------
	.section	.nv.constant3,"a",@progbits
	.align	8
.nv.constant3:
	.type		__cr_lgamma_table,@object
	.size		__cr_lgamma_table,(.L_8 - __cr_lgamma_table)
__cr_lgamma_table:
        /*0000*/ 	.byte	0x00, 0x00, 0x00, 0x00, 0x00, 0x00, 0x00, 0x00, 0x00, 0x00, 0x00, 0x00, 0x00, 0x00, 0x00, 0x00
        /*0010*/ 	.byte	0xef, 0x39, 0xfa, 0xfe, 0x42, 0x2e, 0xe6, 0x3f, 0x02, 0x20, 0x2a, 0xfa, 0x0b, 0xab, 0xfc, 0x3f
        /*0020*/ 	.byte	0xf9, 0x2c, 0x92, 0x7c, 0xa7, 0x6c, 0x09, 0x40, 0xc9, 0x79, 0x44, 0x3c, 0x64, 0x26, 0x13, 0x40
        /*0030*/ 	.byte	0xca, 0x01, 0xcf, 0x3a, 0x27, 0x51, 0x1a, 0x40, 0x30, 0xcc, 0x2d, 0xf3, 0xe1, 0x0c, 0x21, 0x40
        /*0040*/ 	.byte	0x0d, 0xb7, 0xfc, 0x82, 0x8e, 0x35, 0x25, 0x40
.L_8:


//--------------------- .text.setup_kernel        --------------------------
	.section	.text.setup_kernel,"ax",@progbits
	.align	128
        .global         setup_kernel
        .type           setup_kernel,@function
        .size           setup_kernel,(.L_x_9 - setup_kernel)
        .other          setup_kernel,@"STO_CUDA_ENTRY STV_DEFAULT"
setup_kernel:
.text.setup_kernel:
[----:B------:R-:W-:Y:S01]  /*0000*/  LDC R1, c[0x0][0x37c] ;  /* 0x0000df00ff017b82 */ /* 0x000fe20000000800 */
[----:B------:R-:W0:Y:S07]  /*0010*/  S2R R3, SR_TID.Z ;  /* 0x0000000000037919 */ /* 0x000e2e0000002300 */
[----:B------:R-:W-:Y:S01]  /*0020*/  S2UR UR4, SR_CTAID.X ;  /* 0x00000000000479c3 */ /* 0x000fe20000002500 */
[----:B------:R-:W1:Y:S01]  /*0030*/  LDCU UR6, c[0x0][0x370] ;  /* 0x00006e00ff0677ac */ /* 0x000e620008000800 */
[----:B------:R-:W2:Y:S01]  /*0040*/  S2R R5, SR_TID.Y ;  /* 0x0000000000057919 */ /* 0x000ea20000002200 */
[----:B------:R-:W3:Y:S01]  /*0050*/  LDCU UR7, c[0x0][0x360] ;  /* 0x00006c00ff0777ac */ /* 0x000ee20008000800 */
[----:B------:R-:W3:Y:S04]  /*0060*/  S2R R13, SR_TID.X ;  /* 0x00000000000d7919 */ /* 0x000ee80000002100 */
[----:B------:R-:W1:Y:S01]  /*0070*/  S2UR UR5, SR_CTAID.Y ;  /* 0x00000000000579c3 */ /* 0x000e620000002600 */
[----:B------:R-:W2:Y:S07]  /*0080*/  LDCU UR8, c[0x0][0x364] ;  /* 0x00006c80ff0877ac */ /* 0x000eae0008000800 */
[----:B------:R-:W0:Y:S01]  /*0090*/  LDC R0, c[0x0][0x368] ;  /* 0x0000da00ff007b82 */ /* 0x000e220000000800 */
[----:B-1----:R-:W-:Y:S01]  /*00a0*/  UIMAD UR4, UR5, UR6, UR4 ;  /* 0x00000006050472a4 */ /* 0x002fe2000f8e0204 */
[----:B------:R-:W1:Y:S05]  /*00b0*/  LDCU UR5, c[0x0][0x390] ;  /* 0x00007200ff0577ac */ /* 0x000e6a0008000800 */
[----:B0-----:R-:W-:-:S04]  /*00c0*/  IMAD R0, R0, UR4, R3 ;  /* 0x0000000400007c24 */ /* 0x001fc8000f8e0203 */
[----:B--2---:R-:W-:-:S04]  /*00d0*/  IMAD R0, R0, UR8, R5 ;  /* 0x0000000800007c24 */ /* 0x004fc8000f8e0205 */
[----:B---3--:R-:W-:-:S05]  /*00e0*/  IMAD R13, R0, UR7, R13 ;  /* 0x00000007000d7c24 */ /* 0x008fca000f8e020d */
[----:B-1----:R-:W-:-:S13]  /*00f0*/  ISETP.GE.AND P0, PT, R13, UR5, PT ;  /* 0x000000050d007c0c */ /* 0x002fda000bf06270 */
[----:B------:R-:W-:Y:S05]  /*0100*/  @P0 EXIT ;  /* 0x000000000000094d */ /* 0x000fea0003800000 */
[----:B------:R-:W0:Y:S01]  /*0110*/  LDC.64 R2, c[0x0][0x388] ;  /* 0x0000e200ff027b82 */ /* 0x000e220000000a00 */
[----:B------:R-:W1:Y:S07]  /*0120*/  LDCU.64 UR4, c[0x0][0x358] ;  /* 0x00006b00ff0477ac */ /* 0x000e6e0008000a00 */
[----:B------:R-:W2:Y:S01]  /*0130*/  LDC.64 R6, c[0x0][0x380] ;  /* 0x0000e000ff067b82 */ /* 0x000ea20000000a00 */
[----:B0-----:R-:W-:-:S06]  /*0140*/  IMAD.WIDE R2, R13, 0x4, R2 ;  /* 0x000000040d027825 */ /* 0x001fcc00078e0202 */
[----:B-1----:R-:W3:Y:S01]  /*0150*/  LDG.E R2, desc[UR4][R2.64] ;  /* 0x0000000402027981 */ /* 0x002ee2000c1e1900 */
[----:B------:R-:W-:Y:S01]  /*0160*/  IMAD.MOV.U32 R5, RZ, RZ, -0x266e14b1 ;  /* 0xd991eb4fff057424 */ /* 0x000fe200078e00ff */
[----:B------:R-:W-:Y:S01]  /*0170*/  BSSY.RECONVERGENT B0, `(.L_x_0) ;  /* 0x00000e1000007945 */ /* 0x000fe20003800200 */
[----:B--2---:R-:W-:Y:S01]  /*0180*/  IMAD.WIDE R6, R13, 0x30, R6 ;  /* 0x000000300d067825 */ /* 0x004fe200078e0206 */
[C---:B---3--:R-:W-:Y:S02]  /*0190*/  LOP3.LUT R0, R2.reuse, 0xaad26b49, RZ, 0x3c, !PT ;  /* 0xaad26b4902007812 */ /* 0x048fe400078e3cff */
[----:B------:R-:W-:-:S03]  /*01a0*/  ISETP.GT.AND P0, PT, R2, -0x1, PT ;  /* 0xffffffff0200780c */ /* 0x000fc60003f04270 */
[----:B------:R-:W-:Y:S01]  /*01b0*/  IMAD R0, R0, 0x4182bed5, RZ ;  /* 0x4182bed500007824 */ /* 0x000fe200078e02ff */
[----:B------:R-:W-:Y:S02]  /*01c0*/  SEL R5, R5, 0x8bf16996, P0 ;  /* 0x8bf1699605057807 */ /* 0x000fe40000000000 */
[----:B------:R-:W-:Y:S01]  /*01d0*/  ISETP.NE.AND P0, PT, R13, RZ, PT ;  /* 0x000000ff0d00720c */ /* 0x000fe20003f05270 */
[C---:B------:R-:W-:Y:S01]  /*01e0*/  VIADD R9, R0.reuse, 0x75bcd15 ;  /* 0x075bcd1500097836 */ /* 0x040fe20000000000 */
[C---:B------:R-:W-:Y:S01]  /*01f0*/  IADD3 R8, PT, PT, R5.reuse, 0x64f0c9, R0 ;  /* 0x0064f0c905087810 */ /* 0x040fe20007ffe000 */
[C---:B------:R-:W-:Y:S01]  /*0200*/  VIADD R3, R0.reuse, 0x583f19 ;  /* 0x00583f1900037836 */ /* 0x040fe20000000000 */
[----:B------:R-:W-:Y:S01]  /*0210*/  LOP3.LUT R10, R0, 0x159a55e5, RZ, 0x3c, !PT ;  /* 0x159a55e5000a7812 */ /* 0x000fe200078e3cff */
[C---:B------:R-:W-:Y:S01]  /*0220*/  VIADD R11, R5.reuse, 0x1f123bb5 ;  /* 0x1f123bb5050b7836 */ /* 0x040fe20000000000 */
[----:B------:R-:W-:Y:S01]  /*0230*/  LOP3.LUT R2, R5, 0x5491333, RZ, 0x3c, !PT ;  /* 0x0549133305027812 */ /* 0x000fe200078e3cff */
[----:B------:R0:W-:Y:S04]  /*0240*/  STG.E.64 desc[UR4][R6.64], R8 ;  /* 0x0000000806007986 */ /* 0x0001e8000c101b04 */
[----:B------:R0:W-:Y:S04]  /*0250*/  STG.E.64 desc[UR4][R6.64+0x8], R10 ;  /* 0x0000080a06007986 */ /* 0x0001e8000c101b04 */
[----:B------:R0:W-:Y:S01]  /*0260*/  STG.E.64 desc[UR4][R6.64+0x10], R2 ;  /* 0x0000100206007986 */ /* 0x0001e2000c101b04 */
[----:B------:R-:W-:Y:S05]  /*0270*/  @!P0 BRA `(.L_x_1) ;  /* 0x0000000c00408947 */ /* 0x000fea0003800000 */
[----:B------:R-:W-:Y:S01]  /*0280*/  SHF.R.S32.HI R0, RZ, 0x1f, R13 ;  /* 0x0000001fff007819 */ /* 0x000fe2000001140d */
[----:B------:R-:W-:-:S07]  /*0290*/  IMAD.MOV.U32 R12, RZ, RZ, RZ ;  /* 0x000000ffff0c7224 */ /* 0x000fce00078e00ff */
.L_x_7:
[----:B0-----:R-:W-:Y:S01]  /*02a0*/  LOP3.LUT R2, R13, 0x3, RZ, 0xc0, !PT ;  /* 0x000000030d027812 */ /* 0x001fe200078ec0ff */
[----:B------:R-:W-:Y:S03]  /*02b0*/  BSSY.RECONVERGENT B1, `(.L_x_2) ;  /* 0x00000c6000017945 */ /* 0x000fe60003800200 */
[----:B------:R-:W-:-:S04]  /*02c0*/  ISETP.NE.U32.AND P0, PT, R2, RZ, PT ;  /* 0x000000ff0200720c */ /* 0x000fc80003f05070 */
[----:B------:R-:W-:-:S13]  /*02d0*/  ISETP.NE.AND.EX P0, PT, RZ, RZ, PT, P0 ;  /* 0x000000ffff00720c */ /* 0x000fda0003f05300 */
[----:B------:R-:W-:Y:S05]  /*02e0*/  @!P0 BRA `(.L_x_3) ;  /* 0x0000000c00088947 */ /* 0x000fea0003800000 */
[----:B------:R-:W0:Y:S01]  /*02f0*/  LDC.64 R8, c[0x4][RZ] ;  /* 0x01000000ff087b82 */ /* 0x000e220000000a00 */
[----:B------:R-:W-:Y:S02]  /*0300*/  IMAD.MOV.U32 R14, RZ, RZ, RZ ;  /* 0x000000ffff0e7224 */ /* 0x000fe400078e00ff */
[----:B0-----:R-:W-:-:S07]  /*0310*/  IMAD.WIDE.U32 R8, R12, 0xc80, R8 ;  /* 0x00000c800c087825 */ /* 0x001fce00078e0008 */
.L_x_6:
[----:B0-----:R-:W-:Y:S01]  /*0320*/  IMAD.MOV.U32 R15, RZ, RZ, RZ ;  /* 0x000000ffff0f7224 */ /* 0x001fe200078e00ff */
[----:B------:R-:W-:Y:S01]  /*0330*/  CS2R R2, SRZ ;  /* 0x0000000000027805 */ /* 0x000fe2000001ff00 */
[----:B------:R-:W-:Y:S01]  /*0340*/  IMAD.MOV.U32 R17, RZ, RZ, RZ ;  /* 0x000000ffff117224 */ /* 0x000fe200078e00ff */
[----:B------:R-:W-:-:S07]  /*0350*/  CS2R R4, SRZ ;  /* 0x0000000000047805 */ /* 0x000fce000001ff00 */
.L_x_5:
[----:B------:R-:W-:-:S05]  /*0360*/  IMAD.WIDE.U32 R10, R17, 0x4, R6 ;  /* 0x00000004110a7825 */ /* 0x000fca00078e0006 */
[----:B------:R0:W5:Y:S01]  /*0370*/  LDG.E R16, desc[UR4][R10.64+0x4] ;  /* 0x000004040a107981 */ /* 0x000162000c1e1900 */
[----:B------:R-:W-:-:S07]  /*0380*/  IMAD.MOV.U32 R19, RZ, RZ, RZ ;  /* 0x000000ffff137224 */ /* 0x000fce00078e00ff */
.L_x_4:
[----:B-----5:R-:W-:Y:S01]  /*0390*/  SHF.R.U32.HI R24, RZ, R19, R16 ;  /* 0x00000013ff187219 */ /* 0x020fe20000011610 */
[----:B0-----:R-:W-:-:S03]  /*03a0*/  IMAD.SHL.U32 R10, R17, 0x20, RZ ;  /* 0x00000020110a7824 */ /* 0x001fc600078e00ff */
[----:B------:R-:W-:Y:S01]  /*03b0*/  LOP3.LUT R11, R24, 0x1, RZ, 0xc0, !PT ;  /* 0x00000001180b7812 */ /* 0x000fe200078ec0ff */
[----:B------:R-:W-:-:S03]  /*03c0*/  IMAD.IADD R10, R10, 0x1, R19 ;  /* 0x000000010a0a7824 */ /* 0x000fc600078e0213 */
[----:B------:R-:W-:Y:S01]  /*03d0*/  ISETP.NE.U32.AND P0, PT, R11, 0x1, PT ;  /* 0x000000010b00780c */ /* 0x000fe20003f05070 */
[----:B------:R-:W-:-:S03]  /*03e0*/  IMAD R11, R10, 0x5, RZ ;  /* 0x000000050a0b7824 */ /* 0x000fc600078e02ff */
[----:B------:R-:W-:Y:S01]  /*03f0*/  R2P PR, R24, 0x7e ;  /* 0x0000007e18007804 */ /* 0x000fe20000000000 */
[----:B------:R-:W-:-:S08]  /*0400*/  IMAD.WIDE.U32 R10, R11, 0x4, R8 ;  /* 0x000000040b0a7825 */ /* 0x000fd000078e0008 */
[----:B------:R-:W2:Y:S04]  /*0410*/  @!P0 LDG.E R18, desc[UR4][R10.64] ;  /* 0x000000040a128981 */ /* 0x000ea8000c1e1900 */
[----:B------:R-:W3:Y:S04]  /*0420*/  @!P0 LDG.E R20, desc[UR4][R10.64+0x10] ;  /* 0x000010040a148981 */ /* 0x000ee8000c1e1900 */
[----:B------:R-:W4:Y:S04]  /*0430*/  @P1 LDG.E R22, desc[UR4][R10.64+0x14] ;  /* 0x000014040a161981 */ /* 0x000f28000c1e1900 */
[----:B------:R-:W4:Y:S04]  /*0440*/  @P2 LDG.E R26, desc[UR4][R10.64+0x28] ;  /* 0x000028040a1a2981 */ /* 0x000f28000c1e1900 */
[----:B------:R-:W4:Y:S04]  /*0450*/  @!P0 LDG.E R21, desc[UR4][R10.64+0x4] ;  /* 0x000004040a158981 */ /* 0x000f28000c1e1900 */
[----:B------:R-:W4:Y:S04]  /*0460*/  @!P0 LDG.E R23, desc[UR4][R10.64+0xc] ;  /* 0x00000c040a178981 */ /* 0x000f28000c1e1900 */
[----:B------:R-:W4:Y:S04]  /*0470*/  @P1 LDG.E R25, desc[UR4][R10.64+0x18] ;  /* 0x000018040a191981 */ /* 0x000f28000c1e1900 */
[----:B------:R-:W4:Y:S04]  /*0480*/  @P3 LDG.E R28, desc[UR4][R10.64+0x3c] ;  /* 0x00003c040a1c3981 */ /* 0x000f28000c1e1900 */
[----:B------:R-:W4:Y:S01]  /*0490*/  @P6 LDG.E R27, desc[UR4][R10.64+0x7c] ;  /* 0x00007c040a1b6981 */ /* 0x000f22000c1e1900 */
[----:B--2---:R-:W-:-:S03]  /*04a0*/  @!P0 LOP3.LUT R15, R15, R18, RZ, 0x3c, !PT ;  /* 0x000000120f0f8212 */ /* 0x004fc600078e3cff */
[----:B------:R-:W2:Y:S01]  /*04b0*/  @!P0 LDG.E R18, desc[UR4][R10.64+0x8] ;  /* 0x000008040a128981 */ /* 0x000ea2000c1e1900 */
[----:B---3--:R-:W-:-:S03]  /*04c0*/  @!P0 LOP3.LUT R3, R3, R20, RZ, 0x3c, !PT ;  /* 0x0000001403038212 */ /* 0x008fc600078e3cff */
[----:B------:R-:W3:Y:S01]  /*04d0*/  @P1 LDG.E R20, desc[UR4][R10.64+0x24] ;  /* 0x000024040a141981 */ /* 0x000ee2000c1e1900 */
[----:B----4-:R-:W-:-:S03]  /*04e0*/  @P1 LOP3.LUT R15, R15, R22, RZ, 0x3c, !PT ;  /* 0x000000160f0f1212 */ /* 0x010fc600078e3cff */
[----:B------:R-:W4:Y:S01]  /*04f0*/  @P2 LDG.E R22, desc[UR4][R10.64+0x38] ;  /* 0x000038040a162981 */ /* 0x000f22000c1e1900 */
[----:B------:R-:W-:-:S03]  /*0500*/  @P2 LOP3.LUT R15, R15, R26, RZ, 0x3c, !PT ;  /* 0x0000001a0f0f2212 */ /* 0x000fc600078e3cff */
[----:B------:R-:W4:Y:S01]  /*0510*/  @P4 LDG.E R26, desc[UR4][R10.64+0x50] ;  /* 0x000050040a1a4981 */ /* 0x000f22000c1e1900 */
[----:B------:R-:W-:-:S03]  /*0520*/  @!P0 LOP3.LUT R4, R4, R21, RZ, 0x3c, !PT ;  /* 0x0000001504048212 */ /* 0x000fc600078e3cff */
[----:B------:R-:W4:Y:S01]  /*0530*/  @P1 LDG.E R21, desc[UR4][R10.64+0x20] ;  /* 0x000020040a151981 */ /* 0x000f22000c1e1900 */
[----:B------:R-:W-:-:S03]  /*0540*/  @!P0 LOP3.LUT R2, R2, R23, RZ, 0x3c, !PT ;  /* 0x0000001702028212 */ /* 0x000fc600078e3cff */
[----:B------:R-:W4:Y:S01]  /*0550*/  @P2 LDG.E R23, desc[UR4][R10.64+0x2c] ;  /* 0x00002c040a172981 */ /* 0x000f22000c1e1900 */
[----:B------:R-:W-:-:S03]  /*0560*/  @P1 LOP3.LUT R4, R4, R25, RZ, 0x3c, !PT ;  /* 0x0000001904041212 */ /* 0x000fc600078e3cff */
[----:B------:R-:W4:Y:S01]  /*0570*/  @P2 LDG.E R25, desc[UR4][R10.64+0x34] ;  /* 0x000034040a192981 */ /* 0x000f22000c1e1900 */
[----:B--2---:R-:W-:-:S03]  /*0580*/  @!P0 LOP3.LUT R5, R5, R18, RZ, 0x3c, !PT ;  /* 0x0000001205058212 */ /* 0x004fc600078e3cff */
[----:B------:R-:W2:Y:S01]  /*0590*/  @P1 LDG.E R18, desc[UR4][R10.64+0x1c] ;  /* 0x00001c040a121981 */ /* 0x000ea2000c1e1900 */
[----:B---3--:R-:W-:-:S03]  /*05a0*/  @P1 LOP3.LUT R3, R3, R20, RZ, 0x3c, !PT ;  /* 0x0000001403031212 */ /* 0x008fc600078e3cff */
[----:B------:R-:W3:Y:S01]  /*05b0*/  @P2 LDG.E R20, desc[UR4][R10.64+0x30] ;  /* 0x000030040a142981 */ /* 0x000ee2000c1e1900 */
[----:B----4-:R-:W-:-:S03]  /*05c0*/  @P2 LOP3.LUT R3, R3, R22, RZ, 0x3c, !PT ;  /* 0x0000001603032212 */ /* 0x010fc600078e3cff */
[----:B------:R-:W4:Y:S01]  /*05d0*/  @P3 LDG.E R22, desc[UR4][R10.64+0x4c] ;  /* 0x00004c040a163981 */ /* 0x000f22000c1e1900 */
[----:B------:R-:W-:-:S04]  /*05e0*/  @P3 LOP3.LUT R15, R15, R28, RZ, 0x3c, !PT ;  /* 0x0000001c0f0f3212 */ /* 0x000fc800078e3cff */
[----:B------:R-:W-:Y:S02]  /*05f0*/  @P4 LOP3.LUT R15, R15, R26, RZ, 0x3c, !PT ;  /* 0x0000001a0f0f4212 */ /* 0x000fe400078e3cff */
[----:B------:R-:W-:Y:S01]  /*0600*/  @P1 LOP3.LUT R2, R2, R21, RZ, 0x3c, !PT ;  /* 0x0000001502021212 */ /* 0x000fe200078e3cff */
[----:B------:R-:W4:Y:S04]  /*0610*/  @P5 LDG.E R26, desc[UR4][R10.64+0x64] ;  /* 0x000064040a1a5981 */ /* 0x000f28000c1e1900 */
[----:B------:R-:W4:Y:S01]  /*0620*/  @P3 LDG.E R21, desc[UR4][R10.64+0x40] ;  /* 0x000040040a153981 */ /* 0x000f22000c1e1900 */
[----:B------:R-:W-:Y:S02]  /*0630*/  @P2 LOP3.LUT R4, R4, R23, RZ, 0x3c, !PT ;  /* 0x0000001704042212 */ /* 0x000fe400078e3cff */
[----:B------:R-:W-:Y:S01]  /*0640*/  @P2 LOP3.LUT R2, R2, R25, RZ, 0x3c, !PT ;  /* 0x0000001902022212 */ /* 0x000fe200078e3cff */
[----:B------:R-:W4:Y:S04]  /*0650*/  @P3 LDG.E R23, desc[UR4][R10.64+0x48] ;  /* 0x000048040a173981 */ /* 0x000f28000c1e1900 */
[----:B------:R-:W4:Y:S01]  /*0660*/  @P4 LDG.E R25, desc[UR4][R10.64+0x54] ;  /* 0x000054040a194981 */ /* 0x000f22000c1e1900 */
[----:B--2---:R-:W-:-:S03]  /*0670*/  @P1 LOP3.LUT R5, R5, R18, RZ, 0x3c, !PT ;  /* 0x0000001205051212 */ /* 0x004fc600078e3cff */
[----:B------:R-:W2:Y:S01]  /*0680*/  @P3 LDG.E R18, desc[UR4][R10.64+0x44] ;  /* 0x000044040a123981 */ /* 0x000ea2000c1e1900 */
[----:B---3--:R-:W-:-:S03]  /*0690*/  @P2 LOP3.LUT R5, R5, R20, RZ, 0x3c, !PT ;  /* 0x0000001405052212 */ /* 0x008fc600078e3cff */
[----:B------:R-:W3:Y:S01]  /*06a0*/  @P4 LDG.E R20, desc[UR4][R10.64+0x58] ;  /* 0x000058040a144981 */ /* 0x000ee2000c1e1900 */
[----:B----4-:R-:W-:-:S03]  /*06b0*/  @P3 LOP3.LUT R3, R3, R22, RZ, 0x3c, !PT ;  /* 0x0000001603033212 */ /* 0x010fc600078e3cff */
[----:B------:R-:W4:Y:S01]  /*06c0*/  @P4 LDG.E R22, desc[UR4][R10.64+0x60] ;  /* 0x000060040a164981 */ /* 0x000f22000c1e1900 */
[----:B------:R-:W-:Y:S02]  /*06d0*/  LOP3.LUT P0, RZ, R24, 0x80, RZ, 0xc0, !PT ;  /* 0x0000008018ff7812 */ /* 0x000fe4000780c0ff */
[----:B------:R-:W-:Y:S02]  /*06e0*/  @P5 LOP3.LUT R15, R15, R26, RZ, 0x3c, !PT ;  /* 0x0000001a0f0f5212 */ /* 0x000fe400078e3cff */
[----:B------:R-:W4:Y:S01]  /*06f0*/  @P6 LDG.E R26, desc[UR4][R10.64+0x78] ;  /* 0x000078040a1a6981 */ /* 0x000f22000c1e1900 */
[----:B------:R-:W-:-:S03]  /*0700*/  @P3 LOP3.LUT R4, R4, R21, RZ, 0x3c, !PT ;  /* 0x0000001504043212 */ /* 0x000fc600078e3cff */
[----:B------:R-:W4:Y:S01]  /*0710*/  @P4 LDG.E R21, desc[UR4][R10.64+0x5c] ;  /* 0x00005c040a154981 */ /* 0x000f22000c1e1900 */
[----:B------:R-:W-:-:S03]  /*0720*/  @P3 LOP3.LUT R2, R2, R23, RZ, 0x3c, !PT ;  /* 0x0000001702023212 */ /* 0x000fc600078e3cff */
[----:B------:R-:W4:Y:S01]  /*0730*/  @P5 LDG.E R23, desc[UR4][R10.64+0x68] ;  /* 0x000068040a175981 */ /* 0x000f22000c1e1900 */
[----:B------:R-:W-:-:S03]  /*0740*/  @P4 LOP3.LUT R4, R4, R25, RZ, 0x3c, !PT ;  /* 0x0000001904044212 */ /* 0x000fc600078e3cff */
[----:B------:R-:W4:Y:S01]  /*0750*/  @P5 LDG.E R25, desc[UR4][R10.64+0x70] ;  /* 0x000070040a195981 */ /* 0x000f22000c1e1900 */
[----:B--2---:R-:W-:-:S03]  /*0760*/  @P3 LOP3.LUT R5, R5, R18, RZ, 0x3c, !PT ;  /* 0x0000001205053212 */ /* 0x004fc600078e3cff */
[----:B------:R-:W2:Y:S01]  /*0770*/  @P5 LDG.E R18, desc[UR4][R10.64+0x6c] ;  /* 0x00006c040a125981 */ /* 0x000ea2000c1e1900 */
[----:B---3--:R-:W-:-:S03]  /*0780*/  @P4 LOP3.LUT R5, R5, R20, RZ, 0x3c, !PT ;  /* 0x0000001405054212 */ /* 0x008fc600078e3cff */
[----:B------:R-:W3:Y:S01]  /*0790*/  @P5 LDG.E R20, desc[UR4][R10.64+0x74] ;  /* 0x000074040a145981 */ /* 0x000ee2000c1e1900 */
[----:B----4-:R-:W-:-:S03]  /*07a0*/  @P4 LOP3.LUT R3, R3, R22, RZ, 0x3c, !PT ;  /* 0x0000001603034212 */ /* 0x010fc600078e3cff */
[----:B------:R-:W4:Y:S01]  /*07b0*/  @P0 LDG.E R22, desc[UR4][R10.64+0x8c] ;  /* 0x00008c040a160981 */ /* 0x000f22000c1e1900 */
[----:B------:R-:W-:-:S03]  /*07c0*/  @P6 LOP3.LUT R15, R15, R26, RZ, 0x3c, !PT ;  /* 0x0000001a0f0f6212 */ /* 0x000fc600078e3cff */
        /* <DEDUP_REMOVED lines=13> */
[----:B------:R-:W-:Y:S02]  /*08a0*/  @P6 LOP3.LUT R4, R4, R27, RZ, 0x3c, !PT ;  /* 0x0000001b04046212 */ /* 0x000fe400078e3cff */
[----:B------:R-:W-:Y:S02]  /*08b0*/  @P6 LOP3.LUT R2, R2, R21, RZ, 0x3c, !PT ;  /* 0x0000001502026212 */ /* 0x000fe400078e3cff */
[----:B------:R-:W-:Y:S02]  /*08c0*/  @P0 LOP3.LUT R4, R4, R23, RZ, 0x3c, !PT ;  /* 0x0000001704040212 */ /* 0x000fe400078e3cff */
[----:B------:R-:W-:Y:S02]  /*08d0*/  @P0 LOP3.LUT R2, R2, R25, RZ, 0x3c, !PT ;  /* 0x0000001902020212 */ /* 0x000fe400078e3cff */
[----:B--2---:R-:W-:Y:S02]  /*08e0*/  @P6 LOP3.LUT R5, R5, R18, RZ, 0x3c, !PT ;  /* 0x0000001205056212 */ /* 0x004fe400078e3cff */
[----:B---3--:R-:W-:-:S02]  /*08f0*/  @P6 LOP3.LUT R3, R3, R20, RZ, 0x3c, !PT ;  /* 0x0000001403036212 */ /* 0x008fc400078e3cff */
[----:B----4-:R-:W-:Y:S02]  /*0900*/  @P0 LOP3.LUT R5, R5, R22, RZ, 0x3c, !PT ;  /* 0x0000001605050212 */ /* 0x010fe400078e3cff */
[----:B------:R-:W-:Y:S02]  /*0910*/  @P0 LOP3.LUT R3, R3, R26, RZ, 0x3c, !PT ;  /* 0x0000001a03030212 */ /* 0x000fe400078e3cff */
[----:B------:R-:W-:-:S13]  /*0920*/  R2P PR, R24.B1, 0x7f ;  /* 0x0000007f18007804 */ /* 0x000fda0000001000 */
[----:B------:R-:W2:Y:S04]  /*0930*/  @P0 LDG.E R18, desc[UR4][R10.64+0xa0] ;  /* 0x0000a0040a120981 */ /* 0x000ea8000c1e1900 */
[----:B------:R-:W3:Y:S04]  /*0940*/  @P1 LDG.E R22, desc[UR4][R10.64+0xb4] ;  /* 0x0000b4040a161981 */ /* 0x000ee8000c1e1900 */
[----:B------:R-:W4:Y:S04]  /*0950*/  @P2 LDG.E R26, desc[UR4][R10.64+0xc8] ;  /* 0x0000c8040a1a2981 */ /* 0x000f28000c1e1900 */
[----:B------:R-:W4:Y:S04]  /*0960*/  @P3 LDG.E R28, desc[UR4][R10.64+0xdc] ;  /* 0x0000dc040a1c3981 */ /* 0x000f28000c1e1900 */
[----:B------:R-:W4:Y:S04]  /*0970*/  @P0 LDG.E R23, desc[UR4][R10.64+0xa4] ;  /* 0x0000a4040a170981 */ /* 0x000f28000c1e1900 */
[----:B------:R-:W4:Y:S04]  /*0980*/  @P0 LDG.E R20, desc[UR4][R10.64+0xa8] ;  /* 0x0000a8040a140981 */ /* 0x000f28000c1e1900 */
[----:B------:R-:W4:Y:S04]  /*0990*/  @P4 LDG.E R25, desc[UR4][R10.64+0xf0] ;  /* 0x0000f0040a194981 */ /* 0x000f28000c1e1900 */
        /* <DEDUP_REMOVED lines=21> */
[----:B------:R-:W-:Y:S02]  /*0af0*/  LOP3.LUT P0, RZ, R24, 0x8000, RZ, 0xc0, !PT ;  /* 0x0000800018ff7812 */ /* 0x000fe4000780c0ff */
[----:B----4-:R-:W-:Y:S01]  /*0b00*/  @P5 LOP3.LUT R15, R15, R26, RZ, 0x3c, !PT ;  /* 0x0000001a0f0f5212 */ /* 0x010fe200078e3cff */
[----:B------:R-:W4:Y:S04]  /*0b10*/  @P3 LDG.E R24, desc[UR4][R10.64+0xe4] ;  /* 0x0000e4040a183981 */ /* 0x000f28000c1e1900 */
[----:B------:R-:W2:Y:S01]  /*0b20*/  @P6 LDG.E R26, desc[UR4][R10.64+0x118] ;  /* 0x000118040a1a6981 */ /* 0x000ea2000c1e1900 */
        /* <DEDUP_REMOVED lines=8> */
[----:B---3--:R-:W-:-:S03]  /*0bb0*/  @P2 LOP3.LUT R3, R3, R22, RZ, 0x3c, !PT ;  /* 0x0000001603032212 */ /* 0x008fc600078e3cff */
[----:B------:R-:W3:Y:S01]  /*0bc0*/  @P4 LDG.E R22, desc[UR4][R10.64+0x100] ;  /* 0x000100040a164981 */ /* 0x000ee2000c1e1900 */
[----:B--2---:R-:W-:-:S03]  /*0bd0*/  @P6 LOP3.LUT R15, R15, R26, RZ, 0x3c, !PT ;  /* 0x0000001a0f0f6212 */ /* 0x004fc600078e3cff */
[----:B------:R-:W2:Y:S01]  /*0be0*/  @P0 LDG.E R26, desc[UR4][R10.64+0x12c] ;  /* 0x00012c040a1a0981 */ /* 0x000ea2000c1e1900 */
[----:B----4-:R-:W-:-:S03]  /*0bf0*/  @P2 LOP3.LUT R2, R2, R23, RZ, 0x3c, !PT ;  /* 0x0000001702022212 */ /* 0x010fc600078e3cff */
[----:B------:R-:W4:Y:S01]  /*0c00*/  @P4 LDG.E R23, desc[UR4][R10.64+0xfc] ;  /* 0x0000fc040a174981 */ /* 0x000f22000c1e1900 */
[----:B------:R-:W-:-:S03]  /*0c10*/  @P2 LOP3.LUT R5, R5, R20, RZ, 0x3c, !PT ;  /* 0x0000001405052212 */ /* 0x000fc600078e3cff */
[----:B------:R-:W4:Y:S01]  /*0c20*/  @P4 LDG.E R20, desc[UR4][R10.64+0xf8] ;  /* 0x0000f8040a144981 */ /* 0x000f22000c1e1900 */
[----:B------:R-:W-:Y:S02]  /*0c30*/  @P3 LOP3.LUT R2, R2, R27, RZ, 0x3c, !PT ;  /* 0x0000001b02023212 */ /* 0x000fe400078e3cff */
[----:B------:R-:W-:Y:S01]  /*0c40*/  @P3 LOP3.LUT R4, R4, R25, RZ, 0x3c, !PT ;  /* 0x0000001904043212 */ /* 0x000fe200078e3cff */
[----:B------:R-:W4:Y:S01]  /*0c50*/  @P5 LDG.E R27, desc[UR4][R10.64+0x110] ;  /* 0x000110040a1b5981 */ /* 0x000f22000c1e1900 */
[----:B------:R-:W-:-:S03]  /*0c60*/  @P3 LOP3.LUT R5, R5, R24, RZ, 0x3c, !PT ;  /* 0x0000001805053212 */ /* 0x000fc600078e3cff */
[----:B------:R-:W4:Y:S04]  /*0c70*/  @P5 LDG.E R25, desc[UR4][R10.64+0x108] ;  /* 0x000108040a195981 */ /* 0x000f28000c1e1900 */
        /* <DEDUP_REMOVED lines=19> */
[----:B------:R-:W-:-:S05]  /*0db0*/  VIADD R19, R19, 0x10 ;  /* 0x0000001013137836 */ /* 0x000fca0000000000 */
[----:B------:R-:W-:Y:S02]  /*0dc0*/  ISETP.NE.AND P1, PT, R19, 0x20, PT ;  /* 0x000000201300780c */ /* 0x000fe40003f25270 */
[----:B------:R-:W-:Y:S02]  /*0dd0*/  @P5 LOP3.LUT R3, R3, R18, RZ, 0x3c, !PT ;  /* 0x0000001203035212 */ /* 0x000fe400078e3cff */
[----:B------:R-:W-:Y:S02]  /*0de0*/  @P6 LOP3.LUT R4, R4, R21, RZ, 0x3c, !PT ;  /* 0x0000001504046212 */ /* 0x000fe400078e3cff */
[----:B---3--:R-:W-:-:S04]  /*0df0*/  @P6 LOP3.LUT R3, R3, R22, RZ, 0x3c, !PT ;  /* 0x0000001603036212 */ /* 0x008fc800078e3cff */
[----:B--2---:R-:W-:Y:S02]  /*0e00*/  @P0 LOP3.LUT R3, R3, R26, RZ, 0x3c, !PT ;  /* 0x0000001a03030212 */ /* 0x004fe400078e3cff */
[----:B----4-:R-:W-:Y:S02]  /*0e10*/  @P6 LOP3.LUT R2, R2, R23, RZ, 0x3c, !PT ;  /* 0x0000001702026212 */ /* 0x010fe400078e3cff */
[----:B------:R-:W-:Y:S02]  /*0e20*/  @P6 LOP3.LUT R5, R5, R20, RZ, 0x3c, !PT ;  /* 0x0000001405056212 */ /* 0x000fe400078e3cff */
[----:B------:R-:W-:Y:S02]  /*0e30*/  @P0 LOP3.LUT R2, R2, R27, RZ, 0x3c, !PT ;  /* 0x0000001b02020212 */ /* 0x000fe400078e3cff */
[----:B------:R-:W-:Y:S02]  /*0e40*/  @P0 LOP3.LUT R4, R4, R25, RZ, 0x3c, !PT ;  /* 0x0000001904040212 */ /* 0x000fe400078e3cff */
[----:B------:R-:W-:Y:S01]  /*0e50*/  @P0 LOP3.LUT R5, R5, R24, RZ, 0x3c, !PT ;  /* 0x0000001805050212 */ /* 0x000fe200078e3cff */
[----:B------:R-:W-:Y:S06]  /*0e60*/  @P1 BRA `(.L_x_4) ;  /* 0xfffffff400481947 */ /* 0x000fec000383ffff */
[----:B------:R-:W-:-:S05]  /*0e70*/  VIADD R17, R17, 0x1 ;  /* 0x0000000111117836 */ /* 0x000fca0000000000 */
[----:B------:R-:W-:-:S13]  /*0e80*/  ISETP.NE.AND P0, PT, R17, 0x5, PT ;  /* 0x000000051100780c */ /* 0x000fda0003f05270 */
[----:B------:R-:W-:Y:S05]  /*0e90*/  @P0 BRA `(.L_x_5) ;  /* 0xfffffff400300947 */ /* 0x000fea000383ffff */
[----:B------:R0:W-:Y:S01]  /*0ea0*/  STG.E.64 desc[UR4][R6.64+0x8], R4 ;  /* 0x0000080406007986 */ /* 0x0001e2000c101b04 */
[----:B------:R-:W-:Y:S01]  /*0eb0*/  VIADD R14, R14, 0x1 ;  /* 0x000000010e0e7836 */ /* 0x000fe20000000000 */
[----:B------:R-:W-:Y:S02]  /*0ec0*/  LOP3.LUT R11, R13, 0x3, RZ, 0xc0, !PT ;  /* 0x000000030d0b7812 */ /* 0x000fe400078ec0ff */
[----:B------:R0:W-:Y:S02]  /*0ed0*/  STG.E.64 desc[UR4][R6.64+0x10], R2 ;  /* 0x0000100206007986 */ /* 0x0001e4000c101b04 */
[----:B------:R-:W-:Y:S02]  /*0ee0*/  ISETP.GE.U32.AND P0, PT, R14, R11, PT ;  /* 0x0000000b0e00720c */ /* 0x000fe40003f06070 */
[----:B------:R0:W-:Y:S11]  /*0ef0*/  STG.E desc[UR4][R6.64+0x4], R15 ;  /* 0x0000040f06007986 */ /* 0x0001f6000c101904 */
[----:B------:R-:W-:Y:S05]  /*0f00*/  @!P0 BRA `(.L_x_6) ;  /* 0xfffffff400048947 */ /* 0x000fea000383ffff */
.L_x_3:
[----:B------:R-:W-:Y:S05]  /*0f10*/  BSYNC.RECONVERGENT B1 ;  /* 0x0000000000017941 */ /* 0x000fea0003800200 */
.L_x_2:
[C---:B------:R-:W-:Y:S01]  /*0f20*/  ISETP.GT.U32.AND P0, PT, R13.reuse, 0x3, PT ;  /* 0x000000030d00780c */ /* 0x040fe20003f04070 */
[----:B------:R-:W-:Y:S01]  /*0f30*/  VIADD R12, R12, 0x1 ;  /* 0x000000010c0c7836 */ /* 0x000fe20000000000 */
[--C-:B------:R-:W-:Y:S02]  /*0f40*/  SHF.R.U64 R13, R13, 0x2, R0.reuse ;  /* 0x000000020d0d7819 */ /* 0x100fe40000001200 */
[----:B------:R-:W-:Y:S02]  /*0f50*/  ISETP.GT.U32.AND.EX P0, PT, R0, RZ, PT, P0 ;  /* 0x000000ff0000720c */ /* 0x000fe40003f04100 */
[----:B------:R-:W-:-:S11]  /*0f60*/  SHF.R.U32.HI R0, RZ, 0x2, R0 ;  /* 0x00000002ff007819 */ /* 0x000fd60000011600 */
[----:B------:R-:W-:Y:S05]  /*0f70*/  @P0 BRA `(.L_x_7) ;  /* 0xfffffff000c80947 */ /* 0x000fea000383ffff */
.L_x_1:
[----:B------:R-:W-:Y:S05]  /*0f80*/  BSYNC.RECONVERGENT B0 ;  /* 0x0000000000007941 */ /* 0x000fea0003800200 */
.L_x_0:
[----:B------:R-:W-:Y:S04]  /*0f90*/  STG.E.64 desc[UR4][R6.64+0x18], RZ ;  /* 0x000018ff06007986 */ /* 0x000fe8000c101b04 */
[----:B------:R-:W-:Y:S04]  /*0fa0*/  STG.E desc[UR4][R6.64+0x20], RZ ;  /* 0x000020ff06007986 */ /* 0x000fe8000c101904 */
[----:B------:R-:W-:Y:S01]  /*0fb0*/  STG.E.64 desc[UR4][R6.64+0x28], RZ ;  /* 0x000028ff06007986 */ /* 0x000fe2000c101b04 */
[----:B------:R-:W-:Y:S05]  /*0fc0*/  EXIT ;  /* 0x000000000000794d */ /* 0x000fea0003800000 */
.L_x_8:
[----:B------:R-:W-:-:S00]  /*0fd0*/  BRA `(.L_x_8) ;  /* 0xfffffffc00fc7947 */ /* 0x000fc0000383ffff */
[----:B------:R-:W-:-:S00]  /*0fe0*/  NOP ;  /* 0x0000000000007918 */ /* 0x000fc00000000000 */
        /* <DEDUP_REMOVED lines=9> */
.L_x_9:


//--------------------- .nv.global.init           --------------------------
	.section	.nv.global.init,"aw",@progbits
	.align	4
.nv.global.init:
	.type		mrg32k3aM1SubSeq,@object
	.size		mrg32k3aM1SubSeq,(mrg32k3aM2SubSeq - mrg32k3aM1SubSeq)
mrg32k3aM1SubSeq:
        /*0000*/ 	.byte	0x0b, 0xcc, 0xee, 0x04, 0x73, 0x29, 0x8b, 0x6f, 0xf6, 0x53, 0x03, 0xf6, 0x23, 0xf6, 0xea, 0xda
        /* <DEDUP_REMOVED lines=125> */
	.type		mrg32k3aM2SubSeq,@object
	.size		mrg32k3aM2SubSeq,(mrg32k3aM1 - mrg32k3aM2SubSeq)
mrg32k3aM2SubSeq:
        /* <DEDUP_REMOVED lines=126> */
	.type		mrg32k3aM1,@object
	.size		mrg32k3aM1,(mrg32k3aM1Seq - mrg32k3aM1)
mrg32k3aM1:
        /* <DEDUP_REMOVED lines=144> */
	.type		mrg32k3aM1Seq,@object
	.size		mrg32k3aM1Seq,(mrg32k3aM2 - mrg32k3aM1Seq)
mrg32k3aM1Seq:
        /* <DEDUP_REMOVED lines=144> */
	.type		mrg32k3aM2,@object
	.size		mrg32k3aM2,(mrg32k3aM2Seq - mrg32k3aM2)
mrg32k3aM2:
        /* <DEDUP_REMOVED lines=144> */
	.type		mrg32k3aM2Seq,@object
	.size		mrg32k3aM2Seq,(precalc_xorwow_matrix - mrg32k3aM2Seq)
mrg32k3aM2Seq:
        /* <DEDUP_REMOVED lines=144> */
	.type		precalc_xorwow_matrix,@object
	.size		precalc_xorwow_matrix,(precalc_xorwow_offset_matrix - precalc_xorwow_matrix)
precalc_xorwow_matrix:
        /* <DEDUP_REMOVED lines=6400> */
	.type		precalc_xorwow_offset_matrix,@object
	.size		precalc_xorwow_offset_matrix,(.L_1 - precalc_xorwow_offset_matrix)
precalc_xorwow_offset_matrix:
        /* <DEDUP_REMOVED lines=6400> */
.L_1:


//--------------------- .nv.shared.reserved.0     --------------------------
	.section	.nv.shared.reserved.0,"aw",@nobits
	.weak		__nv_reservedSMEM_offset_0_alias
	.size		__nv_reservedSMEM_offset_0_alias, 0, 64
	.other		__nv_reservedSMEM_offset_0_alias,@"STO_CUDA_RESERVED_SHARED STV_DEFAULT"
__nv_reservedSMEM_offset_0_alias:
	.zero		0
	.zero		64


//--------------------- .nv.constant0.setup_kernel --------------------------
	.section	.nv.constant0.setup_kernel,"a",@progbits
	.sectionflags	@""
	.align	4
.nv.constant0.setup_kernel:
	.zero		916


//--------------------- SYMBOLS --------------------------

	.type		.nv.reservedSmem.offset0,@object
	.size		.nv.reservedSmem.offset0,0x4
